	.headerflags	@"EF_CUDA_TEXMODE_UNIFIED EF_CUDA_64BIT_ADDRESS EF_CUDA_ACCELERATORS EF_CUDA_SM90 EF_CUDA_VIRTUAL_SM(EF_CUDA_SM90)"
	.elftype	@"ET_EXEC"


//--------------------- .nv.info                  --------------------------
	.section	.nv.info,"",@"SHT_CUDA_INFO"
	.align	4


	//----- nvinfo : EIATTR_REGCOUNT
	.align		4
        /*0000*/ 	.byte	0x04, 0x2f
        /*0002*/ 	.short	(.L_1 - .L_0)
	.align		4
.L_0:
        /*0004*/ 	.word	index@(triton_poi_fused__weight_norm_interface_convolution_15)
        /*0008*/ 	.word	0x00000030


	//----- nvinfo : EIATTR_MIN_STACK_SIZE
	.align		4
.L_1:
        /*000c*/ 	.byte	0x04, 0x12
        /*000e*/ 	.short	(.L_3 - .L_2)
	.align		4
.L_2:
        /*0010*/ 	.word	index@(triton_poi_fused__weight_norm_interface_convolution_15)
        /*0014*/ 	.word	0x00000000


	//----- nvinfo : EIATTR_FRAME_SIZE
	.align		4
.L_3:
        /*0018*/ 	.byte	0x04, 0x11
        /*001a*/ 	.short	(.L_5 - .L_4)
	.align		4
.L_4:
        /*001c*/ 	.word	index@(triton_poi_fused__weight_norm_interface_convolution_15)
        /*0020*/ 	.word	0x00000000


	//----- nvinfo : EIATTR_MIN_STACK_SIZE
	.align		4
.L_5:
        /*0024*/ 	.byte	0x04, 0x12
        /*0026*/ 	.short	(.L_7 - .L_6)
	.align		4
.L_6:
        /*0028*/ 	.word	index@(triton_poi_fused__weight_norm_interface_convolution_15)
        /*002c*/ 	.word	0x00000000
.L_7:


//--------------------- .nv.info.triton_poi_fused__weight_norm_interface_convolution_15 --------------------------
	.section	.nv.info.triton_poi_fused__weight_norm_interface_convolution_15,"",@"SHT_CUDA_INFO"
	.sectionflags	@""
	.align	4


	//----- nvinfo : EIATTR_CUDA_API_VERSION
	.align		4
        /*0000*/ 	.byte	0x04, 0x37
        /*0002*/ 	.short	(.L_9 - .L_8)
.L_8:
        /*0004*/ 	.word	0x0000007c


	//----- nvinfo : EIATTR_KPARAM_INFO
	.align		4
.L_9:
        /*0008*/ 	.byte	0x04, 0x17
        /*000a*/ 	.short	(.L_11 - .L_10)
.L_10:
        /*000c*/ 	.word	0x00000000
        /*0010*/ 	.short	0x0006
        /*0012*/ 	.short	0x002c
        /*0014*/ 	.byte	0x00, 0xf0, 0x11, 0x00


	//----- nvinfo : EIATTR_KPARAM_INFO
	.align		4
.L_11:
        /*0018*/ 	.byte	0x04, 0x17
        /*001a*/ 	.short	(.L_13 - .L_12)
.L_12:
        /*001c*/ 	.word	0x00000000
        /*0020*/ 	.short	0x0005
        /*0022*/ 	.short	0x0028
        /*0024*/ 	.byte	0x00, 0xf0, 0x11, 0x00


	//----- nvinfo : EIATTR_KPARAM_INFO
	.align		4
.L_13:
        /*0028*/ 	.byte	0x04, 0x17
        /*002a*/ 	.short	(.L_15 - .L_14)
.L_14:
        /*002c*/ 	.word	0x00000000
        /*0030*/ 	.short	0x0004
        /*0032*/ 	.short	0x0020
        /*0034*/ 	.byte	0x00, 0xf4, 0x21, 0x00


	//----- nvinfo : EIATTR_KPARAM_INFO
	.align		4
.L_15:
        /*0038*/ 	.byte	0x04, 0x17
        /*003a*/ 	.short	(.L_17 - .L_16)
.L_16:
        /*003c*/ 	.word	0x00000000
        /*0040*/ 	.short	0x0003
        /*0042*/ 	.short	0x0018
        /*0044*/ 	.byte	0x00, 0xf4, 0x21, 0x00


	//----- nvinfo : EIATTR_KPARAM_INFO
	.align		4
.L_17:
        /*0048*/ 	.byte	0x04, 0x17
        /*004a*/ 	.short	(.L_19 - .L_18)
.L_18:
        /*004c*/ 	.word	0x00000000
        /*0050*/ 	.short	0x0002
        /*0052*/ 	.short	0x0010
        /*0054*/ 	.byte	0x00, 0xf4, 0x21, 0x00


	//----- nvinfo : EIATTR_KPARAM_INFO
	.align		4
.L_19:
        /*0058*/ 	.byte	0x04, 0x17
        /*005a*/ 	.short	(.L_21 - .L_20)
.L_20:
        /*005c*/ 	.word	0x00000000
        /*0060*/ 	.short	0x0001
        /*0062*/ 	.short	0x0008
        /*0064*/ 	.byte	0x00, 0xf4, 0x21, 0x00


	//----- nvinfo : EIATTR_KPARAM_INFO
	.align		4
.L_21:
        /*0068*/ 	.byte	0x04, 0x17
        /*006a*/ 	.short	(.L_23 - .L_22)
.L_22:
        /*006c*/ 	.word	0x00000000
        /*0070*/ 	.short	0x0000
        /*0072*/ 	.short	0x0000
        /*0074*/ 	.byte	0x00, 0xf4, 0x21, 0x00


	//----- nvinfo : EIATTR_SPARSE_MMA_MASK
	.align		4
.L_23:
        /*0078*/ 	.byte	0x03, 0x50
        /*007a*/ 	.short	0x0000


	//----- nvinfo : EIATTR_MAXREG_COUNT
	.align		4
        /*007c*/ 	.byte	0x03, 0x1b
        /*007e*/ 	.short	0x00ff


	//----- nvinfo : EIATTR_EXIT_INSTR_OFFSETS
	.align		4
        /*0080*/ 	.byte	0x04, 0x1c
        /*0082*/ 	.short	(.L_25 - .L_24)


	//   ....[0]....
.L_24:
        /*0084*/ 	.word	0x000011b0


	//   ....[1]....
        /*0088*/ 	.word	0x000011d0


	//----- nvinfo : EIATTR_REQNTID
	.align		4
.L_25:
        /*008c*/ 	.byte	0x04, 0x10
        /*008e*/ 	.short	(.L_27 - .L_26)
.L_26:
        /*0090*/ 	.word	0x00000100
        /*0094*/ 	.word	0x00000001
        /*0098*/ 	.word	0x00000001


	//----- nvinfo : EIATTR_CBANK_PARAM_SIZE
	.align		4
.L_27:
        /*009c*/ 	.byte	0x03, 0x19
        /*009e*/ 	.short	0x0030


	//----- nvinfo : EIATTR_PARAM_CBANK
	.align		4
        /*00a0*/ 	.byte	0x04, 0x0a
        /*00a2*/ 	.short	(.L_29 - .L_28)
	.align		4
.L_28:
        /*00a4*/ 	.word	index@(.nv.constant0.triton_poi_fused__weight_norm_interface_convolution_15)
        /*00a8*/ 	.short	0x0210
        /*00aa*/ 	.short	0x0030


	//----- nvinfo : EIATTR_SW_WAR
	.align		4
.L_29:
        /*00ac*/ 	.byte	0x04, 0x36
        /*00ae*/ 	.short	(.L_31 - .L_30)
.L_30:
        /*00b0*/ 	.word	0x00000008
.L_31:


//--------------------- .nv.callgraph             --------------------------
	.section	.nv.callgraph,"",@"SHT_CUDA_CALLGRAPH"
	.align	4
	.sectionentsize	8
	.align		4
        /*0000*/ 	.word	0x00000000
	.align		4
        /*0004*/ 	.word	0xffffffff
	.align		4
        /*0008*/ 	.word	0x00000000
	.align		4
        /*000c*/ 	.word	0xfffffffe
	.align		4
        /*0010*/ 	.word	0x00000000
	.align		4
        /*0014*/ 	.word	0xfffffffd
	.align		4
        /*0018*/ 	.word	0x00000000
	.align		4
        /*001c*/ 	.word	0xfffffffc


//--------------------- .text.triton_poi_fused__weight_norm_interface_convolution_15 --------------------------
	.section	.text.triton_poi_fused__weight_norm_interface_convolution_15,"ax",@progbits
	.sectionflags	@"SHF_BARRIERS=1"
	.align	128
        .global         triton_poi_fused__weight_norm_interface_convolution_15
        .type           triton_poi_fused__weight_norm_interface_convolution_15,@function
        .size           triton_poi_fused__weight_norm_interface_convolution_15,(.L_x_1 - triton_poi_fused__weight_norm_interface_convolution_15)
        .other          triton_poi_fused__weight_norm_interface_convolution_15,@"STO_CUDA_ENTRY STV_DEFAULT"
triton_poi_fused__weight_norm_interface_convolution_15:
.text.triton_poi_fused__weight_norm_interface_convolution_15:
[----:B------:R-:W0:Y:S01]  /*0000*/  LDC R1, c[0x0][0x28] ;  /* 0x00000a00ff017b82 */ /* 0x000e220000000800 */
[----:B------:R-:W1:Y:S07]  /*0010*/  S2R R2, SR_CTAID.Y ;  /* 0x0000000000027919 */ /* 0x000e6e0000002600 */
[----:B------:R-:W2:Y:S01]  /*0020*/  LDC.64 R4, c[0x0][0x220] ;  /* 0x00008800ff047b82 */ /* 0x000ea20000000a00 */
[----:B------:R-:W-:Y:S01]  /*0030*/  ULDC.64 UR6, c[0x0][0x208] ;  /* 0x0000820000067ab9 */ /* 0x000fe20000000a00 */
[----:B------:R-:W3:Y:S06]  /*0040*/  S2R R0, SR_TID.X ;  /* 0x0000000000007919 */ /* 0x000eec0000002100 */
[----:B------:R-:W4:Y:S01]  /*0050*/  LDC.64 R42, c[0x0][0x218] ;  /* 0x00008600ff2a7b82 */ /* 0x000f220000000a00 */
[----:B------:R-:W5:Y:S07]  /*0060*/  S2R R6, SR_CTAID.X ;  /* 0x0000000000067919 */ /* 0x000f6e0000002500 */
[----:B------:R-:W5:Y:S01]  /*0070*/  LDC.64 R44, c[0x0][0x210] ;  /* 0x00008400ff2c7b82 */ /* 0x000f620000000a00 */
[----:B-1----:R-:W-:Y:S01]  /*0080*/  IMAD.SHL.U32 R3, R2, 0x80, RZ ;  /* 0x0000008002037824 */ /* 0x002fe200078e00ff */
[----:B------:R-:W-:Y:S01]  /*0090*/  SHF.R.S32.HI R7, RZ, 0x18, R2 ;  /* 0x00000018ff077819 */ /* 0x000fe20000011402 */
[----:B---3--:R-:W-:-:S03]  /*00a0*/  IMAD.SHL.U32 R2, R0, 0x4, RZ ;  /* 0x0000000400027824 */ /* 0x008fc600078e00ff */
[----:B------:R-:W-:Y:S02]  /*00b0*/  SGXT R7, R7, 0x1 ;  /* 0x000000010707781a */ /* 0x000fe40000000200 */
[----:B------:R-:W-:-:S04]  /*00c0*/  LOP3.LUT R2, R3, 0x7c, R2, 0xf8, !PT ;  /* 0x0000007c03027812 */ /* 0x000fc800078ef802 */
[----:B------:R-:W-:-:S04]  /*00d0*/  LEA.HI R7, R7, R2, RZ, 0x6 ;  /* 0x0000000207077211 */ /* 0x000fc800078f30ff */
[----:B------:R-:W-:-:S05]  /*00e0*/  SHF.R.S32.HI R11, RZ, 0x6, R7 ;  /* 0x00000006ff0b7819 */ /* 0x000fca0000011407 */
[----:B--2---:R-:W-:-:S05]  /*00f0*/  IMAD.WIDE R4, R11, 0x4, R4 ;  /* 0x000000040b047825 */ /* 0x004fca00078e0204 */
[----:B------:R1:W2:Y:S01]  /*0100*/  LDG.E.EL R9, desc[UR6][R4.64] ;  /* 0x0000000604097981 */ /* 0x0002a2000c2e1900 */
[----:B----4-:R-:W-:-:S06]  /*0110*/  IMAD.WIDE R42, R11, 0x4, R42 ;  /* 0x000000040b2a7825 */ /* 0x010fcc00078e022a */
[----:B------:R-:W3:Y:S01]  /*0120*/  LDG.E.EL R42, desc[UR6][R42.64] ;  /* 0x000000062a2a7981 */ /* 0x000ee2000c2e1900 */
[----:B------:R-:W-:Y:S02]  /*0130*/  LOP3.LUT R7, R7, 0xffffffc0, RZ, 0xc0, !PT ;  /* 0xffffffc007077812 */ /* 0x000fe400078ec0ff */
[----:B------:R-:W-:Y:S02]  /*0140*/  CS2R R16, SRZ ;  /* 0x0000000000107805 */ /* 0x000fe4000001ff00 */
[----:B------:R-:W-:Y:S02]  /*0150*/  SHF.R.U32.HI R8, RZ, 0x5, R0 ;  /* 0x00000005ff087819 */ /* 0x000fe40000011600 */
[----:B------:R-:W-:Y:S02]  /*0160*/  CS2R R18, SRZ ;  /* 0x0000000000127805 */ /* 0x000fe4000001ff00 */
[----:B------:R-:W-:Y:S01]  /*0170*/  CS2R R12, SRZ ;  /* 0x00000000000c7805 */ /* 0x000fe2000001ff00 */
[----:B------:R-:W-:Y:S01]  /*0180*/  IMAD.IADD R38, R2, 0x1, -R7 ;  /* 0x0000000102267824 */ /* 0x000fe200078e0a07 */
[----:B------:R-:W-:-:S02]  /*0190*/  SGXT.U32 R8, R8, 0x3 ;  /* 0x000000030808781a */ /* 0x000fc40000000000 */
[----:B------:R-:W-:Y:S02]  /*01a0*/  CS2R R14, SRZ ;  /* 0x00000000000e7805 */ /* 0x000fe4000001ff00 */
[----:B------:R-:W-:Y:S01]  /*01b0*/  CS2R R20, SRZ ;  /* 0x0000000000147805 */ /* 0x000fe2000001ff00 */
[----:B------:R-:W-:Y:S01]  /*01c0*/  IMAD R38, R11, 0x640, R38 ;  /* 0x000006400b267824 */ /* 0x000fe200078e0226 */
[----:B------:R-:W-:Y:S01]  /*01d0*/  CS2R R22, SRZ ;  /* 0x0000000000167805 */ /* 0x000fe2000001ff00 */
[----:B-----5:R-:W-:-:S05]  /*01e0*/  IMAD.SHL.U32 R11, R6, 0x20, RZ ;  /* 0x00000020060b7824 */ /* 0x020fca00078e00ff */
[----:B------:R-:W-:Y:S02]  /*01f0*/  LOP3.LUT R41, R11, R8, RZ, 0xfc, !PT ;  /* 0x000000080b297212 */ /* 0x000fe400078efcff */
[----:B-1----:R-:W-:Y:S02]  /*0200*/  LOP3.LUT R5, R11, 0x8, R8, 0xfe, !PT ;  /* 0x000000080b057812 */ /* 0x002fe400078efe08 */
[----:B------:R-:W-:Y:S02]  /*0210*/  LOP3.LUT R39, R11, 0x10, R8, 0xfe, !PT ;  /* 0x000000100b277812 */ /* 0x000fe400078efe08 */
[C---:B------:R-:W-:Y:S01]  /*0220*/  ISETP.GE.AND P3, PT, R41.reuse, 0x19, PT ;  /* 0x000000192900780c */ /* 0x040fe20003f66270 */
[--C-:B------:R-:W-:Y:S01]  /*0230*/  IMAD R41, R41, 0x40, R38.reuse ;  /* 0x0000004029297824 */ /* 0x100fe200078e0226 */
[----:B------:R-:W-:Y:S01]  /*0240*/  ISETP.GE.AND P4, PT, R5, 0x19, PT ;  /* 0x000000190500780c */ /* 0x000fe20003f86270 */
[----:B------:R-:W1:Y:S01]  /*0250*/  S2UR UR5, SR_CgaCtaId ;  /* 0x00000000000579c3 */ /* 0x000e620000008800 */
[----:B------:R-:W-:Y:S01]  /*0260*/  ISETP.GE.AND P5, PT, R39, 0x19, PT ;  /* 0x000000192700780c */ /* 0x000fe20003fa6270 */
[----:B------:R-:W-:-:S02]  /*0270*/  IMAD R40, R5, 0x40, R38 ;  /* 0x0000004005287824 */ /* 0x000fc400078e0226 */
[----:B------:R-:W-:Y:S02]  /*0280*/  IMAD R39, R39, 0x40, R38 ;  /* 0x0000004027277824 */ /* 0x000fe400078e0226 */
[----:B0-----:R-:W-:-:S04]  /*0290*/  IMAD.WIDE R4, R41, 0x4, R44 ;  /* 0x0000000429047825 */ /* 0x001fc800078e022c */
[--C-:B------:R-:W-:Y:S01]  /*02a0*/  IMAD.WIDE R6, R40, 0x4, R44.reuse ;  /* 0x0000000428067825 */ /* 0x100fe200078e022c */
[----:B------:R0:W4:Y:S03]  /*02b0*/  @!P3 LDG.E.EL.128 R16, desc[UR6][R4.64] ;  /* 0x000000060410b981 */ /* 0x000126000c2e1d00 */
[----:B------:R-:W-:Y:S01]  /*02c0*/  IMAD.WIDE R26, R39, 0x4, R44 ;  /* 0x00000004271a7825 */ /* 0x000fe200078e022c */
[----:B------:R-:W-:Y:S01]  /*02d0*/  LOP3.LUT R25, R11, 0x1f, R0, 0xf8, !PT ;  /* 0x0000001f0b197812 */ /* 0x000fe200078ef800 */
[----:B------:R5:W4:Y:S01]  /*02e0*/  @!P4 LDG.E.EL.128 R12, desc[UR6][R6.64] ;  /* 0x00000006060cc981 */ /* 0x000b22000c2e1d00 */
[----:B------:R-:W-:Y:S02]  /*02f0*/  LOP3.LUT R34, R3, R8, RZ, 0xfc, !PT ;  /* 0x0000000803227212 */ /* 0x000fe400078efcff */
[----:B------:R-:W-:Y:S01]  /*0300*/  LOP3.LUT R36, R3, 0x8, R8, 0xfe, !PT ;  /* 0x0000000803247812 */ /* 0x000fe200078efe08 */
[----:B------:R1:W4:Y:S01]  /*0310*/  @!P5 LDG.E.EL.128 R20, desc[UR6][R26.64] ;  /* 0x000000061a14d981 */ /* 0x000322000c2e1d00 */
[----:B0-----:R-:W-:-:S02]  /*0320*/  LOP3.LUT R5, R3, 0x48, R8, 0xfe, !PT ;  /* 0x0000004803057812 */ /* 0x001fc400078efe08 */
[----:B------:R-:W-:Y:S02]  /*0330*/  LOP3.LUT R35, R3, 0x10, R8, 0xfe, !PT ;  /* 0x0000001003237812 */ /* 0x000fe400078efe08 */
[----:B------:R-:W-:Y:S02]  /*0340*/  LOP3.LUT R29, R3, 0x18, R8, 0xfe, !PT ;  /* 0x00000018031d7812 */ /* 0x000fe400078efe08 */
[----:B------:R-:W-:Y:S02]  /*0350*/  LOP3.LUT R33, R3, 0x20, R8, 0xfe, !PT ;  /* 0x0000002003217812 */ /* 0x000fe400078efe08 */
[----:B------:R-:W-:Y:S02]  /*0360*/  LOP3.LUT R32, R3, 0x28, R8, 0xfe, !PT ;  /* 0x0000002803207812 */ /* 0x000fe400078efe08 */
[----:B------:R-:W-:Y:S02]  /*0370*/  LOP3.LUT R31, R3, 0x30, R8, 0xfe, !PT ;  /* 0x00000030031f7812 */ /* 0x000fe400078efe08 */
[----:B------:R-:W-:-:S02]  /*0380*/  LOP3.LUT R30, R3, 0x38, R8, 0xfe, !PT ;  /* 0x00000038031e7812 */ /* 0x000fc400078efe08 */
[----:B------:R-:W-:Y:S02]  /*0390*/  LOP3.LUT R2, R3, 0x40, R8, 0xfe, !PT ;  /* 0x0000004003027812 */ /* 0x000fe400078efe08 */
[----:B------:R-:W-:Y:S02]  /*03a0*/  LOP3.LUT R4, R3, 0x50, R8, 0xfe, !PT ;  /* 0x0000005003047812 */ /* 0x000fe400078efe08 */
[----:B------:R-:W-:Y:S02]  /*03b0*/  LOP3.LUT R28, R3, 0x58, R8, 0xfe, !PT ;  /* 0x00000058031c7812 */ /* 0x000fe400078efe08 */
[----:B-----5:R-:W-:Y:S02]  /*03c0*/  LOP3.LUT R6, R3, 0x60, R8, 0xfe, !PT ;  /* 0x0000006003067812 */ /* 0x020fe400078efe08 */
[----:B-1----:R-:W-:Y:S02]  /*03d0*/  LOP3.LUT R26, R3, 0x68, R8, 0xfe, !PT ;  /* 0x00000068031a7812 */ /* 0x002fe400078efe08 */
[----:B------:R-:W-:-:S02]  /*03e0*/  LOP3.LUT R24, R3, 0x70, R8, 0xfe, !PT ;  /* 0x0000007003187812 */ /* 0x000fc400078efe08 */
[----:B------:R-:W-:Y:S01]  /*03f0*/  LOP3.LUT R10, R3, 0x78, R8, 0xfe, !PT ;  /* 0x00000078030a7812 */ /* 0x000fe200078efe08 */
[--C-:B------:R-:W-:Y:S01]  /*0400*/  IMAD R37, R34, 0x19, R25.reuse ;  /* 0x0000001922257824 */ /* 0x100fe200078e0219 */
[----:B------:R-:W-:Y:S01]  /*0410*/  ISETP.GE.AND P2, PT, R25, 0x19, PT ;  /* 0x000000191900780c */ /* 0x000fe20003f46270 */
[--C-:B------:R-:W-:Y:S02]  /*0420*/  IMAD R3, R5, 0x19, R25.reuse ;  /* 0x0000001905037824 */ /* 0x100fe400078e0219 */
[--C-:B------:R-:W-:Y:S02]  /*0430*/  IMAD R36, R36, 0x19, R25.reuse ;  /* 0x0000001924247824 */ /* 0x100fe400078e0219 */
[--C-:B------:R-:W-:Y:S02]  /*0440*/  IMAD R35, R35, 0x19, R25.reuse ;  /* 0x0000001923237824 */ /* 0x100fe400078e0219 */
[--C-:B------:R-:W-:Y:S02]  /*0450*/  IMAD R34, R29, 0x19, R25.reuse ;  /* 0x000000191d227824 */ /* 0x100fe400078e0219 */
[----:B------:R-:W-:-:S02]  /*0460*/  IMAD R33, R33, 0x19, R25 ;  /* 0x0000001921217824 */ /* 0x000fc400078e0219 */
[--C-:B------:R-:W-:Y:S02]  /*0470*/  IMAD R32, R32, 0x19, R25.reuse ;  /* 0x0000001920207824 */ /* 0x100fe400078e0219 */
        /* <DEDUP_REMOVED lines=8> */
[----:B------:R-:W-:Y:S02]  /*0500*/  IMAD R25, R10, 0x19, R25 ;  /* 0x000000190a197824 */ /* 0x000fe400078e0219 */
[----:B------:R-:W-:Y:S01]  /*0510*/  IMAD.SHL.U32 R10, R0, 0x80, RZ ;  /* 0x00000080000a7824 */ /* 0x000fe200078e00ff */
[----:B------:R-:W-:Y:S01]  /*0520*/  UMOV UR4, 0x400 ;  /* 0x0000040000047882 */ /* 0x000fe20000000000 */
[----:B------:R-:W-:Y:S01]  /*0530*/  LOP3.LUT R27, R11, 0x18, R8, 0xfe, !PT ;  /* 0x000000180b1b7812 */ /* 0x000fe200078efe08 */
[----:B------:R-:W-:-:S02]  /*0540*/  UPRMT UR4, UR5, 0x654, UR4 ;  /* 0x0000065405047896 */ /* 0x000fc40008000004 */
[----:B------:R-:W-:Y:S02]  /*0550*/  LOP3.LUT R11, R10, 0xf80, RZ, 0xc0, !PT ;  /* 0x00000f800a0b7812 */ /* 0x000fe400078ec0ff */
[----:B------:R-:W-:Y:S02]  /*0560*/  ISETP.GE.AND P6, PT, R27, 0x19, PT ;  /* 0x000000191b00780c */ /* 0x000fe40003fc6270 */
[C---:B------:R-:W-:Y:S02]  /*0570*/  LOP3.LUT R10, R11.reuse, 0x20, RZ, 0xfc, !PT ;  /* 0x000000200b0a7812 */ /* 0x040fe400078efcff */
[C---:B------:R-:W-:Y:S02]  /*0580*/  LOP3.LUT R26, R11.reuse, 0x40, RZ, 0xfc, !PT ;  /* 0x000000400b1a7812 */ /* 0x040fe400078efcff */
[----:B------:R-:W-:Y:S01]  /*0590*/  LOP3.LUT R28, R11, 0x60, RZ, 0xfc, !PT ;  /* 0x000000600b1c7812 */ /* 0x000fe200078efcff */
[----:B------:R-:W-:Y:S01]  /*05a0*/  IMAD R38, R27, 0x40, R38 ;  /* 0x000000401b267824 */ /* 0x000fe200078e0226 */
[----:B------:R-:W-:-:S02]  /*05b0*/  LOP3.LUT R8, R11, R8, RZ, 0xfc, !PT ;  /* 0x000000080b087212 */ /* 0x000fc400078efcff */
[----:B------:R-:W-:Y:S02]  /*05c0*/  LEA.HI R27, R11, UR4, RZ, 0x1d ;  /* 0x000000040b1b7c11 */ /* 0x000fe4000f8fe8ff */
[----:B------:R-:W-:Y:S02]  /*05d0*/  LEA.HI R11, R10, UR4, RZ, 0x1d ;  /* 0x000000040a0b7c11 */ /* 0x000fe4000f8fe8ff */
[----:B------:R-:W-:Y:S02]  /*05e0*/  LEA.HI R29, R26, UR4, RZ, 0x1d ;  /* 0x000000041a1d7c11 */ /* 0x000fe4000f8fe8ff */
[----:B------:R-:W-:Y:S01]  /*05f0*/  LEA.HI R43, R28, UR4, RZ, 0x1d ;  /* 0x000000041c2b7c11 */ /* 0x000fe2000f8fe8ff */
[C---:B------:R-:W-:Y:S01]  /*0600*/  IMAD R26, R8.reuse, 0x4, R11 ;  /* 0x00000004081a7824 */ /* 0x040fe200078e020b */
[C---:B------:R-:W-:Y:S01]  /*0610*/  LEA R27, R8.reuse, R27, 0x2 ;  /* 0x0000001b081b7211 */ /* 0x040fe200078e10ff */
[C---:B------:R-:W-:Y:S01]  /*0620*/  IMAD R29, R8.reuse, 0x4, R29 ;  /* 0x00000004081d7824 */ /* 0x040fe200078e021d */
[----:B------:R-:W-:Y:S01]  /*0630*/  CS2R R10, SRZ ;  /* 0x00000000000a7805 */ /* 0x000fe2000001ff00 */
[----:B------:R-:W-:-:S02]  /*0640*/  IMAD R28, R8, 0x4, R43 ;  /* 0x00000004081c7824 */ /* 0x000fc400078e022b */
[----:B------:R-:W-:Y:S01]  /*0650*/  IMAD.WIDE R44, R38, 0x4, R44 ;  /* 0x00000004262c7825 */ /* 0x000fe200078e022c */
[C---:B--2---:R-:W-:Y:S02]  /*0660*/  FSETP.GT.AND P0, PT, |R9|.reuse, 8.50705917302346158658e+37, PT ;  /* 0x7e8000000900780b */ /* 0x044fe40003f04200 */
[----:B------:R-:W-:-:S11]  /*0670*/  FSETP.GEU.AND P1, PT, |R9|, 1.175494350822287508e-38, PT ;  /* 0x008000000900780b */ /* 0x000fd60003f2e200 */
[----:B------:R-:W-:-:S04]  /*0680*/  @P0 FMUL R9, R9, 0.25 ;  /* 0x3e80000009090820 */ /* 0x000fc80000400000 */
[----:B------:R-:W-:-:S06]  /*0690*/  @!P1 FMUL R9, R9, 16777216 ;  /* 0x4b80000009099820 */ /* 0x000fcc0000400000 */
[----:B------:R-:W0:Y:S01]  /*06a0*/  MUFU.RCP R9, R9 ;  /* 0x0000000900097308 */ /* 0x000e220000001000 */
[----:B---3--:R-:W-:-:S04]  /*06b0*/  @P0 FMUL R42, R42, 0.25 ;  /* 0x3e8000002a2a0820 */ /* 0x008fc80000400000 */
[----:B------:R-:W-:-:S04]  /*06c0*/  @!P1 FMUL R42, R42, 16777216 ;  /* 0x4b8000002a2a9820 */ /* 0x000fc80000400000 */
[----:B0-----:R-:W-:Y:S01]  /*06d0*/  FMUL R42, R9, R42 ;  /* 0x0000002a092a7220 */ /* 0x001fe20000400000 */
[----:B------:R-:W-:-:S06]  /*06e0*/  CS2R R8, SRZ ;  /* 0x0000000000087805 */ /* 0x000fcc000001ff00 */
[----:B------:R-:W2:Y:S01]  /*06f0*/  @!P6 LDG.E.EL.128 R8, desc[UR6][R44.64] ;  /* 0x000000062c08e981 */ /* 0x000ea2000c2e1d00 */
[C---:B----4-:R-:W-:Y:S01]  /*0700*/  FMUL R16, R42.reuse, R16 ;  /* 0x000000102a107220 */ /* 0x050fe20000400000 */
[C---:B------:R-:W-:Y:S01]  /*0710*/  FMUL R17, R42.reuse, R17 ;  /* 0x000000112a117220 */ /* 0x040fe20000400000 */
[C---:B------:R-:W-:Y:S01]  /*0720*/  FMUL R18, R42.reuse, R18 ;  /* 0x000000122a127220 */ /* 0x040fe20000400000 */
[C---:B------:R-:W-:Y:S01]  /*0730*/  FMUL R19, R42.reuse, R19 ;  /* 0x000000132a137220 */ /* 0x040fe20000400000 */
[----:B------:R-:W0:Y:S01]  /*0740*/  S2R R43, SR_TID.X ;  /* 0x00000000002b7919 */ /* 0x000e220000002100 */
[C---:B------:R-:W-:Y:S01]  /*0750*/  FMUL R12, R42.reuse, R12 ;  /* 0x0000000c2a0c7220 */ /* 0x040fe20000400000 */
[C---:B------:R-:W-:Y:S01]  /*0760*/  FMUL R13, R42.reuse, R13 ;  /* 0x0000000d2a0d7220 */ /* 0x040fe20000400000 */
[C---:B------:R-:W-:Y:S01]  /*0770*/  FMUL R14, R42.reuse, R14 ;  /* 0x0000000e2a0e7220 */ /* 0x040fe20000400000 */
[----:B------:R-:W-:Y:S01]  /*0780*/  STS [R27], R16 ;  /* 0x000000101b007388 */ /* 0x000fe20000000800 */
[C---:B------:R-:W-:Y:S01]  /*0790*/  FMUL R15, R42.reuse, R15 ;  /* 0x0000000f2a0f7220 */ /* 0x040fe20000400000 */
[----:B------:R-:W-:-:S02]  /*07a0*/  FMUL R20, R42, R20 ;  /* 0x000000142a147220 */ /* 0x000fc40000400000 */
[----:B------:R-:W-:Y:S01]  /*07b0*/  STS [R26+0x80], R17 ;  /* 0x000080111a007388 */ /* 0x000fe20000000800 */
[----:B------:R-:W-:-:S03]  /*07c0*/  FMUL R21, R42, R21 ;  /* 0x000000152a157220 */ /* 0x000fc60000400000 */
[----:B------:R-:W-:Y:S01]  /*07d0*/  STS [R29+0x100], R18 ;  /* 0x000100121d007388 */ /* 0x000fe20000000800 */
[----:B------:R-:W-:-:S03]  /*07e0*/  FMUL R22, R42, R22 ;  /* 0x000000162a167220 */ /* 0x000fc60000400000 */
[----:B------:R-:W-:Y:S01]  /*07f0*/  STS [R28+0x180], R19 ;  /* 0x000180131c007388 */ /* 0x000fe20000000800 */
[----:B------:R-:W-:-:S03]  /*0800*/  FMUL R23, R42, R23 ;  /* 0x000000172a177220 */ /* 0x000fc60000400000 */
[----:B------:R-:W-:Y:S04]  /*0810*/  STS [R27+0x20], R12 ;  /* 0x0000200c1b007388 */ /* 0x000fe80000000800 */
[----:B------:R-:W-:Y:S04]  /*0820*/  STS [R26+0xa0], R13 ;  /* 0x0000a00d1a007388 */ /* 0x000fe80000000800 */
[----:B------:R-:W-:Y:S04]  /*0830*/  STS [R29+0x120], R14 ;  /* 0x0001200e1d007388 */ /* 0x000fe80000000800 */
[----:B------:R-:W-:Y:S04]  /*0840*/  STS [R28+0x1a0], R15 ;  /* 0x0001a00f1c007388 */ /* 0x000fe80000000800 */
[----:B------:R-:W-:Y:S04]  /*0850*/  STS [R27+0x40], R20 ;  /* 0x000040141b007388 */ /* 0x000fe80000000800 */
[----:B------:R-:W-:Y:S04]  /*0860*/  STS [R26+0xc0], R21 ;  /* 0x0000c0151a007388 */ /* 0x000fe80000000800 */
[----:B------:R-:W-:Y:S04]  /*0870*/  STS [R29+0x140], R22 ;  /* 0x000140161d007388 */ /* 0x000fe80000000800 */
[----:B------:R-:W-:Y:S01]  /*0880*/  STS [R28+0x1c0], R23 ;  /* 0x0001c0171c007388 */ /* 0x000fe20000000800 */
[----:B------:R-:W-:Y:S01]  /*0890*/  SHF.R.U32.HI R0, RZ, 0x3, R0 ;  /* 0x00000003ff007819 */ /* 0x000fe20000011600 */
[C---:B--2---:R-:W-:Y:S01]  /*08a0*/  FMUL R8, R42.reuse, R8 ;  /* 0x000000082a087220 */ /* 0x044fe20000400000 */
[C---:B------:R-:W-:Y:S01]  /*08b0*/  FMUL R9, R42.reuse, R9 ;  /* 0x000000092a097220 */ /* 0x040fe20000400000 */
[C---:B------:R-:W-:Y:S01]  /*08c0*/  FMUL R10, R42.reuse, R10 ;  /* 0x0000000a2a0a7220 */ /* 0x040fe20000400000 */
[----:B------:R-:W-:-:S02]  /*08d0*/  FMUL R11, R42, R11 ;  /* 0x0000000b2a0b7220 */ /* 0x000fc40000400000 */
[----:B------:R-:W-:Y:S04]  /*08e0*/  STS [R27+0x60], R8 ;  /* 0x000060081b007388 */ /* 0x000fe80000000800 */
[----:B------:R-:W-:Y:S04]  /*08f0*/  STS [R26+0xe0], R9 ;  /* 0x0000e0091a007388 */ /* 0x000fe80000000800 */
[----:B------:R-:W-:Y:S04]  /*0900*/  STS [R29+0x160], R10 ;  /* 0x0001600a1d007388 */ /* 0x000fe80000000800 */
[----:B------:R-:W-:Y:S01]  /*0910*/  STS [R28+0x1e0], R11 ;  /* 0x0001e00b1c007388 */ /* 0x000fe20000000800 */
[----:B------:R-:W-:-:S02]  /*0920*/  LOP3.LUT R42, R0, 0x1c, RZ, 0xc0, !PT ;  /* 0x0000001c002a7812 */ /* 0x000fc400078ec0ff */
[----:B0-----:R-:W-:-:S03]  /*0930*/  LOP3.LUT R0, R43, 0xff, RZ, 0xc0, !PT ;  /* 0x000000ff2b007812 */ /* 0x001fc600078ec0ff */
[----:B------:R-:W-:-:S04]  /*0940*/  VIADD R43, R42, UR4 ;  /* 0x000000042a2b7c36 */ /* 0x000fc80008000000 */
[C---:B------:R-:W-:Y:S01]  /*0950*/  IMAD R43, R0.reuse, 0x4, R43 ;  /* 0x00000004002b7824 */ /* 0x040fe200078e022b */
[----:B------:R-:W-:Y:S06]  /*0960*/  BAR.SYNC.DEFER_BLOCKING 0x0 ;  /* 0x0000000000007b1d */ /* 0x000fec0000010000 */
[----:B------:R0:W1:Y:S02]  /*0970*/  LDS R27, [R43] ;  /* 0x000000002b1b7984 */ /* 0x0000640000000800 */
[----:B0-----:R-:W0:Y:S01]  /*0980*/  LDC.64 R42, c[0x0][0x228] ;  /* 0x00008a00ff2a7b82 */ /* 0x001e220000000a00 */
[----:B------:R-:W-:-:S04]  /*0990*/  LOP3.LUT R26, R0, 0x200, RZ, 0xfc, !PT ;  /* 0x00000200001a7812 */ /* 0x000fc800078efcff */
[----:B------:R-:W-:-:S04]  /*09a0*/  SHF.R.U32.HI R26, RZ, 0x3, R26 ;  /* 0x00000003ff1a7819 */ /* 0x000fc8000001161a */
[----:B------:R-:W-:Y:S01]  /*09b0*/  LOP3.LUT R26, R26, 0x5c, RZ, 0xc0, !PT ;  /* 0x0000005c1a1a7812 */ /* 0x000fe200078ec0ff */
[----:B0-----:R-:W-:Y:S01]  /*09c0*/  IMAD.WIDE R44, R37, 0x4, R42 ;  /* 0x00000004252c7825 */ /* 0x001fe200078e022a */
[----:B------:R-:W-:-:S04]  /*09d0*/  LOP3.LUT R37, R0, 0x100, RZ, 0xfc, !PT ;  /* 0x0000010000257812 */ /* 0x000fc800078efcff */
[----:B------:R-:W-:-:S04]  /*09e0*/  SHF.R.U32.HI R37, RZ, 0x3, R37 ;  /* 0x00000003ff257819 */ /* 0x000fc80000011625 */
[----:B------:R-:W-:-:S05]  /*09f0*/  LOP3.LUT R37, R37, 0x3c, RZ, 0xc0, !PT ;  /* 0x0000003c25257812 */ /* 0x000fca00078ec0ff */
[----:B------:R-:W-:-:S04]  /*0a00*/  VIADD R37, R37, UR4 ;  /* 0x0000000425257c36 */ /* 0x000fc80008000000 */
[C---:B------:R-:W-:Y:S01]  /*0a10*/  IMAD R28, R0.reuse, 0x4, R37 ;  /* 0x00000004001c7824 */ /* 0x040fe200078e0225 */
[----:B------:R-:W-:Y:S01]  /*0a20*/  IADD3 R37, R26, UR4, RZ ;  /* 0x000000041a257c10 */ /* 0x000fe2000fffe0ff */
[----:B-1----:R0:W-:Y:S04]  /*0a30*/  @!P2 STG.E desc[UR6][R44.64], R27 ;  /* 0x0000001b2c00a986 */ /* 0x0021e8000c101906 */
[----:B------:R1:W2:Y:S01]  /*0a40*/  LDS R29, [R28+0x400] ;  /* 0x000400001c1d7984 */ /* 0x0002a20000000800 */
[----:B0-----:R-:W-:-:S05]  /*0a50*/  IMAD R44, R0, 0x4, R37 ;  /* 0x00000004002c7824 */ /* 0x001fca00078e0225 */
[----:B------:R0:W3:Y:S01]  /*0a60*/  LDS R45, [R44+0x800] ;  /* 0x000800002c2d7984 */ /* 0x0000e20000000800 */
[----:B-1----:R-:W-:Y:S01]  /*0a70*/  LOP3.LUT R28, R0, 0x400, RZ, 0xfc, !PT ;  /* 0x00000400001c7812 */ /* 0x002fe200078efcff */
[----:B------:R-:W-:-:S04]  /*0a80*/  IMAD.WIDE R36, R36, 0x4, R42 ;  /* 0x0000000424247825 */ /* 0x000fc800078e022a */
[----:B------:R-:W-:Y:S01]  /*0a90*/  IMAD.WIDE R26, R35, 0x4, R42 ;  /* 0x00000004231a7825 */ /* 0x000fe200078e022a */
[C---:B------:R-:W-:Y:S02]  /*0aa0*/  LOP3.LUT R35, R0.reuse, 0x300, RZ, 0xfc, !PT ;  /* 0x0000030000237812 */ /* 0x040fe400078efcff */
[----:B------:R-:W-:Y:S02]  /*0ab0*/  SHF.R.U32.HI R28, RZ, 0x3, R28 ;  /* 0x00000003ff1c7819 */ /* 0x000fe4000001161c */
[----:B0-----:R-:W-:Y:S02]  /*0ac0*/  LOP3.LUT R44, R0, 0x500, RZ, 0xfc, !PT ;  /* 0x00000500002c7812 */ /* 0x001fe400078efcff */
[----:B------:R-:W-:Y:S02]  /*0ad0*/  SHF.R.U32.HI R35, RZ, 0x3, R35 ;  /* 0x00000003ff237819 */ /* 0x000fe40000011623 */
[----:B------:R-:W-:Y:S02]  /*0ae0*/  LOP3.LUT R28, R28, 0x9c, RZ, 0xc0, !PT ;  /* 0x0000009c1c1c7812 */ /* 0x000fe400078ec0ff */
[----:B------:R-:W-:-:S02]  /*0af0*/  SHF.R.U32.HI R44, RZ, 0x3, R44 ;  /* 0x00000003ff2c7819 */ /* 0x000fc4000001162c */
[----:B------:R-:W-:Y:S01]  /*0b00*/  LOP3.LUT R35, R35, 0x7c, RZ, 0xc0, !PT ;  /* 0x0000007c23237812 */ /* 0x000fe200078ec0ff */
[----:B--2---:R-:W-:Y:S04]  /*0b10*/  @!P2 STG.E desc[UR6][R36.64], R29 ;  /* 0x0000001d2400a986 */ /* 0x004fe8000c101906 */
[----:B------:R-:W-:Y:S01]  /*0b20*/  VIADD R35, R35, UR4 ;  /* 0x0000000423237c36 */ /* 0x000fe20008000000 */
[----:B---3--:R0:W-:Y:S02]  /*0b30*/  @!P2 STG.E desc[UR6][R26.64], R45 ;  /* 0x0000002d1a00a986 */ /* 0x0081e4000c101906 */
[----:B0-----:R-:W-:Y:S01]  /*0b40*/  LOP3.LUT R26, R0, 0x600, RZ, 0xfc, !PT ;  /* 0x00000600001a7812 */ /* 0x001fe200078efcff */
[----:B------:R-:W-:-:S03]  /*0b50*/  VIADD R27, R28, UR4 ;  /* 0x000000041c1b7c36 */ /* 0x000fc60008000000 */
[----:B------:R-:W-:Y:S02]  /*0b60*/  SHF.R.U32.HI R29, RZ, 0x3, R26 ;  /* 0x00000003ff1d7819 */ /* 0x000fe4000001161a */
[----:B------:R-:W-:Y:S01]  /*0b70*/  LOP3.LUT R26, R44, 0xbc, RZ, 0xc0, !PT ;  /* 0x000000bc2c1a7812 */ /* 0x000fe200078ec0ff */
[C---:B------:R-:W-:Y:S01]  /*0b80*/  IMAD R44, R0.reuse, 0x4, R27 ;  /* 0x00000004002c7824 */ /* 0x040fe200078e021b */
[----:B------:R-:W-:Y:S01]  /*0b90*/  LOP3.LUT R29, R29, 0xdc, RZ, 0xc0, !PT ;  /* 0x000000dc1d1d7812 */ /* 0x000fe200078ec0ff */
[----:B------:R-:W-:Y:S02]  /*0ba0*/  IMAD R45, R0, 0x4, R35 ;  /* 0x00000004002d7824 */ /* 0x000fe400078e0223 */
[----:B------:R-:W-:Y:S02]  /*0bb0*/  VIADD R27, R26, UR4 ;  /* 0x000000041a1b7c36 */ /* 0x000fe40008000000 */
[----:B------:R-:W-:Y:S01]  /*0bc0*/  VIADD R35, R29, UR4 ;  /* 0x000000041d237c36 */ /* 0x000fe20008000000 */
[----:B------:R-:W-:Y:S02]  /*0bd0*/  LDS R44, [R44+0x1000] ;  /* 0x001000002c2c7984 */ /* 0x000fe40000000800 */
[----:B------:R-:W-:-:S02]  /*0be0*/  LEA R29, R0, R27, 0x2 ;  /* 0x0000001b001d7211 */ /* 0x000fc400078e10ff */
[----:B------:R-:W0:Y:S04]  /*0bf0*/  LDS R45, [R45+0xc00] ;  /* 0x000c00002d2d7984 */ /* 0x000e280000000800 */
[----:B------:R-:W1:Y:S01]  /*0c00*/  LDS R29, [R29+0x1400] ;  /* 0x001400001d1d7984 */ /* 0x000e620000000800 */
[----:B------:R-:W-:-:S06]  /*0c10*/  IMAD R28, R0, 0x4, R35 ;  /* 0x00000004001c7824 */ /* 0x000fcc00078e0223 */
[----:B------:R-:W2:Y:S01]  /*0c20*/  LDS R28, [R28+0x1800] ;  /* 0x001800001c1c7984 */ /* 0x000ea20000000800 */
[----:B------:R-:W-:-:S04]  /*0c30*/  IMAD.WIDE R34, R34, 0x4, R42 ;  /* 0x0000000422227825 */ /* 0x000fc800078e022a */
[----:B------:R-:W-:Y:S01]  /*0c40*/  IMAD.WIDE R36, R31, 0x4, R42 ;  /* 0x000000041f247825 */ /* 0x000fe200078e022a */
[----:B------:R-:W-:-:S03]  /*0c50*/  LOP3.LUT R31, R0, 0x700, RZ, 0xfc, !PT ;  /* 0x00000700001f7812 */ /* 0x000fc600078efcff */
[----:B------:R-:W-:Y:S01]  /*0c60*/  IMAD.WIDE R26, R33, 0x4, R42 ;  /* 0x00000004211a7825 */ /* 0x000fe200078e022a */
[----:B------:R-:W-:-:S03]  /*0c70*/  SHF.R.U32.HI R31, RZ, 0x3, R31 ;  /* 0x00000003ff1f7819 */ /* 0x000fc6000001161f */
[----:B------:R-:W-:Y:S01]  /*0c80*/  IMAD.WIDE R32, R32, 0x4, R42 ;  /* 0x0000000420207825 */ /* 0x000fe200078e022a */
[----:B0-----:R0:W-:Y:S04]  /*0c90*/  @!P2 STG.E desc[UR6][R34.64], R45 ;  /* 0x0000002d2200a986 */ /* 0x0011e8000c101906 */
[----:B------:R-:W-:Y:S04]  /*0ca0*/  @!P2 STG.E desc[UR6][R26.64], R44 ;  /* 0x0000002c1a00a986 */ /* 0x000fe8000c101906 */
[----:B-1----:R1:W-:Y:S01]  /*0cb0*/  @!P2 STG.E desc[UR6][R32.64], R29 ;  /* 0x0000001d2000a986 */ /* 0x0023e2000c101906 */
[----:B0-----:R-:W-:-:S02]  /*0cc0*/  LOP3.LUT R35, R0, 0xb00, RZ, 0xfc, !PT ;  /* 0x00000b0000237812 */ /* 0x001fc400078efcff */
[C---:B------:R-:W-:Y:S02]  /*0cd0*/  LOP3.LUT R34, R0.reuse, 0x800, RZ, 0xfc, !PT ;  /* 0x0000080000227812 */ /* 0x040fe400078efcff */
[C---:B------:R-:W-:Y:S02]  /*0ce0*/  LOP3.LUT R45, R0.reuse, 0xc00, RZ, 0xfc, !PT ;  /* 0x00000c00002d7812 */ /* 0x040fe400078efcff */
[----:B-1----:R-:W-:Y:S02]  /*0cf0*/  SHF.R.U32.HI R32, RZ, 0x3, R35 ;  /* 0x00000003ff207819 */ /* 0x002fe40000011623 */
[----:B------:R-:W-:Y:S02]  /*0d00*/  LOP3.LUT R35, R31, 0xfc, RZ, 0xc0, !PT ;  /* 0x000000fc1f237812 */ /* 0x000fe400078ec0ff */
[C---:B------:R-:W-:Y:S02]  /*0d10*/  LOP3.LUT R27, R0.reuse, 0xd00, RZ, 0xfc, !PT ;  /* 0x00000d00001b7812 */ /* 0x040fe400078efcff */
[----:B------:R-:W-:Y:S01]  /*0d20*/  SHF.R.U32.HI R34, RZ, 0x3, R34 ;  /* 0x00000003ff227819 */ /* 0x000fe20000011622 */
[----:B------:R-:W-:Y:S01]  /*0d30*/  VIADD R35, R35, UR4 ;  /* 0x0000000423237c36 */ /* 0x000fe20008000000 */
[----:B------:R-:W-:-:S02]  /*0d40*/  LOP3.LUT R26, R0, 0x900, RZ, 0xfc, !PT ;  /* 0x00000900001a7812 */ /* 0x000fc400078efcff */
[----:B------:R-:W-:Y:S01]  /*0d50*/  SHF.R.U32.HI R29, RZ, 0x3, R45 ;  /* 0x00000003ff1d7819 */ /* 0x000fe2000001162d */
[----:B--2---:R0:W-:Y:S01]  /*0d60*/  @!P2 STG.E desc[UR6][R36.64], R28 ;  /* 0x0000001c2400a986 */ /* 0x0041e2000c101906 */
[----:B------:R-:W-:Y:S02]  /*0d70*/  SHF.R.U32.HI R33, RZ, 0x3, R27 ;  /* 0x00000003ff217819 */ /* 0x000fe4000001161b */
[----:B------:R-:W-:Y:S01]  /*0d80*/  LOP3.LUT R34, R34, 0x11c, RZ, 0xc0, !PT ;  /* 0x0000011c22227812 */ /* 0x000fe200078ec0ff */
[----:B------:R-:W-:Y:S01]  /*0d90*/  IMAD R45, R0, 0x4, R35 ;  /* 0x00000004002d7824 */ /* 0x000fe200078e0223 */
[----:B------:R-:W-:Y:S02]  /*0da0*/  SHF.R.U32.HI R26, RZ, 0x3, R26 ;  /* 0x00000003ff1a7819 */ /* 0x000fe4000001161a */
[----:B------:R-:W-:Y:S02]  /*0db0*/  LOP3.LUT R35, R29, 0x19c, RZ, 0xc0, !PT ;  /* 0x0000019c1d237812 */ /* 0x000fe400078ec0ff */
[----:B------:R-:W-:-:S02]  /*0dc0*/  LOP3.LUT R29, R33, 0x1bc, RZ, 0xc0, !PT ;  /* 0x000001bc211d7812 */ /* 0x000fc400078ec0ff */
[----:B0-----:R-:W-:Y:S01]  /*0dd0*/  LOP3.LUT R28, R0, 0xa00, RZ, 0xfc, !PT ;  /* 0x00000a00001c7812 */ /* 0x001fe200078efcff */
[----:B------:R-:W-:Y:S01]  /*0de0*/  VIADD R33, R34, UR4 ;  /* 0x0000000422217c36 */ /* 0x000fe20008000000 */
[----:B------:R-:W-:Y:S01]  /*0df0*/  LOP3.LUT R31, R0, 0xe00, RZ, 0xfc, !PT ;  /* 0x00000e00001f7812 */ /* 0x000fe200078efcff */
[----:B------:R-:W0:Y:S01]  /*0e00*/  LDS R45, [R45+0x1c00] ;  /* 0x001c00002d2d7984 */ /* 0x000e220000000800 */
[----:B------:R-:W-:Y:S02]  /*0e10*/  LOP3.LUT R26, R26, 0x13c, RZ, 0xc0, !PT ;  /* 0x0000013c1a1a7812 */ /* 0x000fe400078ec0ff */
[----:B------:R-:W-:Y:S02]  /*0e20*/  SHF.R.U32.HI R28, RZ, 0x3, R28 ;  /* 0x00000003ff1c7819 */ /* 0x000fe4000001161c */
[C---:B------:R-:W-:Y:S01]  /*0e30*/  LOP3.LUT R36, R0.reuse, 0xf00, RZ, 0xfc, !PT ;  /* 0x00000f0000247812 */ /* 0x040fe200078efcff */
[----:B------:R-:W-:Y:S01]  /*0e40*/  IMAD R34, R0, 0x4, R33 ;  /* 0x0000000400227824 */ /* 0x000fe200078e0221 */
[----:B------:R-:W-:Y:S01]  /*0e50*/  SHF.R.U32.HI R31, RZ, 0x3, R31 ;  /* 0x00000003ff1f7819 */ /* 0x000fe2000001161f */
[----:B------:R-:W-:Y:S01]  /*0e60*/  VIADD R33, R26, UR4 ;  /* 0x000000041a217c36 */ /* 0x000fe20008000000 */
[----:B------:R-:W-:-:S02]  /*0e70*/  SHF.R.U32.HI R27, RZ, 0x3, R36 ;  /* 0x00000003ff1b7819 */ /* 0x000fc40000011624 */
[----:B------:R-:W-:Y:S02]  /*0e80*/  LOP3.LUT R28, R28, 0x15c, RZ, 0xc0, !PT ;  /* 0x0000015c1c1c7812 */ /* 0x000fe400078ec0ff */
[----:B------:R-:W-:Y:S01]  /*0e90*/  LOP3.LUT R32, R32, 0x17c, RZ, 0xc0, !PT ;  /* 0x0000017c20207812 */ /* 0x000fe200078ec0ff */
[----:B------:R-:W-:Y:S01]  /*0ea0*/  IMAD R33, R0, 0x4, R33 ;  /* 0x0000000400217824 */ /* 0x000fe200078e0221 */
[----:B------:R-:W-:Y:S02]  /*0eb0*/  LOP3.LUT R31, R31, 0x1dc, RZ, 0xc0, !PT ;  /* 0x000001dc1f1f7812 */ /* 0x000fe400078ec0ff */
[----:B------:R-:W-:Y:S01]  /*0ec0*/  LOP3.LUT R27, R27, 0x1fc, RZ, 0xc0, !PT ;  /* 0x000001fc1b1b7812 */ /* 0x000fe200078ec0ff */
[----:B------:R-:W-:Y:S01]  /*0ed0*/  VIADD R37, R32, UR4 ;  /* 0x0000000420257c36 */ /* 0x000fe20008000000 */
[----:B------:R-:W-:Y:S01]  /*0ee0*/  IADD3 R28, R28, UR4, RZ ;  /* 0x000000041c1c7c10 */ /* 0x000fe2000fffe0ff */
[----:B------:R-:W-:Y:S01]  /*0ef0*/  VIADD R26, R35, UR4 ;  /* 0x00000004231a7c36 */ /* 0x000fe20008000000 */
[----:B------:R-:W-:Y:S01]  /*0f00*/  IADD3 R27, R27, UR4, RZ ;  /* 0x000000041b1b7c10 */ /* 0x000fe2000fffe0ff */
[----:B------:R-:W-:Y:S01]  /*0f10*/  VIADD R29, R29, UR4 ;  /* 0x000000041d1d7c36 */ /* 0x000fe20008000000 */
[----:B------:R1:W2:Y:S01]  /*0f20*/  LDS R35, [R34+0x2000] ;  /* 0x0020000022237984 */ /* 0x0002a20000000800 */
[----:B------:R-:W-:-:S02]  /*0f30*/  VIADD R31, R31, UR4 ;  /* 0x000000041f1f7c36 */ /* 0x000fc40008000000 */
[C---:B------:R-:W-:Y:S01]  /*0f40*/  IMAD R28, R0.reuse, 0x4, R28 ;  /* 0x00000004001c7824 */ /* 0x040fe200078e021c */
[----:B------:R-:W3:Y:S01]  /*0f50*/  LDS R33, [R33+0x2400] ;  /* 0x0024000021217984 */ /* 0x000ee20000000800 */
[C---:B------:R-:W-:Y:S02]  /*0f60*/  IMAD R44, R0.reuse, 0x4, R37 ;  /* 0x00000004002c7824 */ /* 0x040fe400078e0225 */
[C---:B------:R-:W-:Y:S01]  /*0f70*/  IMAD R37, R0.reuse, 0x4, R26 ;  /* 0x0000000400257824 */ /* 0x040fe200078e021a */
[----:B------:R4:W5:Y:S01]  /*0f80*/  LDS R32, [R28+0x2800] ;  /* 0x002800001c207984 */ /* 0x0009620000000800 */
[C---:B------:R-:W-:Y:S02]  /*0f90*/  IMAD R36, R0.reuse, 0x4, R29 ;  /* 0x0000000400247824 */ /* 0x040fe400078e021d */
[C---:B-1----:R-:W-:Y:S01]  /*0fa0*/  IMAD R34, R0.reuse, 0x4, R31 ;  /* 0x0000000400227824 */ /* 0x042fe200078e021f */
[----:B------:R-:W1:Y:S01]  /*0fb0*/  LDS R44, [R44+0x2c00] ;  /* 0x002c00002c2c7984 */ /* 0x000e620000000800 */
[----:B------:R-:W-:-:S02]  /*0fc0*/  IMAD R0, R0, 0x4, R27 ;  /* 0x0000000400007824 */ /* 0x000fc400078e021b */
[----:B------:R-:W5:Y:S01]  /*0fd0*/  LDC.64 R26, c[0x0][0x230] ;  /* 0x00008c00ff1a7b82 */ /* 0x000f620000000a00 */
[----:B------:R-:W5:Y:S04]  /*0fe0*/  LDS R37, [R37+0x3000] ;  /* 0x0030000025257984 */ /* 0x000f680000000800 */
[----:B------:R-:W5:Y:S04]  /*0ff0*/  LDS R36, [R36+0x3400] ;  /* 0x0034000024247984 */ /* 0x000f680000000800 */
[----:B------:R-:W5:Y:S04]  /*1000*/  LDS R34, [R34+0x3800] ;  /* 0x0038000022227984 */ /* 0x000f680000000800 */
[----:B------:R-:W5:Y:S01]  /*1010*/  LDS R0, [R0+0x3c00] ;  /* 0x003c000000007984 */ /* 0x000f620000000800 */
[----:B------:R-:W-:-:S04]  /*1020*/  IMAD.WIDE R30, R30, 0x4, R42 ;  /* 0x000000041e1e7825 */ /* 0x000fc800078e022a */
[--C-:B----4-:R-:W-:Y:S01]  /*1030*/  IMAD.WIDE R28, R2, 0x4, R42.reuse ;  /* 0x00000004021c7825 */ /* 0x110fe200078e022a */
[----:B0-----:R0:W-:Y:S03]  /*1040*/  @!P2 STG.E desc[UR6][R30.64], R45 ;  /* 0x0000002d1e00a986 */ /* 0x0011e6000c101906 */
[--C-:B------:R-:W-:Y:S01]  /*1050*/  IMAD.WIDE R2, R3, 0x4, R42.reuse ;  /* 0x0000000403027825 */ /* 0x100fe200078e022a */
[----:B--2---:R2:W-:Y:S04]  /*1060*/  @!P2 STG.E desc[UR6][R28.64], R35 ;  /* 0x000000231c00a986 */ /* 0x0045e8000c101906 */
[----:B---3--:R3:W-:Y:S01]  /*1070*/  @!P2 STG.E desc[UR6][R2.64], R33 ;  /* 0x000000210200a986 */ /* 0x0087e2000c101906 */
[----:B0-----:R-:W-:-:S04]  /*1080*/  IMAD.WIDE R30, R24, 0x4, R42 ;  /* 0x00000004181e7825 */ /* 0x001fc800078e022a */
[----:B--2---:R-:W-:-:S04]  /*1090*/  IMAD.WIDE R28, R4, 0x4, R42 ;  /* 0x00000004041c7825 */ /* 0x004fc800078e022a */
[--C-:B------:R-:W-:Y:S01]  /*10a0*/  IMAD.WIDE R4, R5, 0x4, R42.reuse ;  /* 0x0000000405047825 */ /* 0x100fe200078e022a */
[----:B-----5:R0:W-:Y:S03]  /*10b0*/  @!P2 STG.E desc[UR6][R28.64], R32 ;  /* 0x000000201c00a986 */ /* 0x0201e6000c101906 */
[--C-:B---3--:R-:W-:Y:S01]  /*10c0*/  IMAD.WIDE R2, R6, 0x4, R42.reuse ;  /* 0x0000000406027825 */ /* 0x108fe200078e022a */
[----:B-1----:R1:W-:Y:S03]  /*10d0*/  @!P2 STG.E desc[UR6][R4.64], R44 ;  /* 0x0000002c0400a986 */ /* 0x0023e6000c101906 */
[--C-:B------:R-:W-:Y:S01]  /*10e0*/  IMAD.WIDE R6, R7, 0x4, R42.reuse ;  /* 0x0000000407067825 */ /* 0x100fe200078e022a */
[----:B------:R1:W-:Y:S03]  /*10f0*/  @!P2 STG.E desc[UR6][R2.64], R37 ;  /* 0x000000250200a986 */ /* 0x0003e6000c101906 */
[----:B------:R-:W-:Y:S01]  /*1100*/  IMAD.WIDE R42, R25, 0x4, R42 ;  /* 0x00000004192a7825 */ /* 0x000fe200078e022a */
[----:B------:R1:W-:Y:S03]  /*1110*/  @!P2 STG.E desc[UR6][R6.64], R36 ;  /* 0x000000240600a986 */ /* 0x0003e6000c101906 */
[--C-:B------:R-:W-:Y:S01]  /*1120*/  IMAD.WIDE R24, R41, 0x4, R26.reuse ;  /* 0x0000000429187825 */ /* 0x100fe200078e021a */
[----:B------:R1:W-:Y:S03]  /*1130*/  @!P2 STG.E desc[UR6][R30.64], R34 ;  /* 0x000000221e00a986 */ /* 0x0003e6000c101906 */
[--C-:B------:R-:W-:Y:S01]  /*1140*/  IMAD.WIDE R40, R40, 0x4, R26.reuse ;  /* 0x0000000428287825 */ /* 0x100fe200078e021a */
[----:B------:R1:W-:Y:S03]  /*1150*/  @!P2 STG.E desc[UR6][R42.64], R0 ;  /* 0x000000002a00a986 */ /* 0x0003e6000c101906 */
[--C-:B0-----:R-:W-:Y:S01]  /*1160*/  IMAD.WIDE R28, R39, 0x4, R26.reuse ;  /* 0x00000004271c7825 */ /* 0x101fe200078e021a */
[----:B------:R1:W-:Y:S04]  /*1170*/  @!P3 STG.E.128 desc[UR6][R24.64], R16 ;  /* 0x000000101800b986 */ /* 0x0003e8000c101d06 */
[----:B------:R1:W-:Y:S01]  /*1180*/  @!P4 STG.E.128 desc[UR6][R40.64], R12 ;  /* 0x0000000c2800c986 */ /* 0x0003e2000c101d06 */
[----:B------:R-:W-:-:S03]  /*1190*/  IMAD.WIDE R26, R38, 0x4, R26 ;  /* 0x00000004261a7825 */ /* 0x000fc600078e021a */
[----:B------:R1:W-:Y:S01]  /*11a0*/  @!P5 STG.E.128 desc[UR6][R28.64], R20 ;  /* 0x000000141c00d986 */ /* 0x0003e2000c101d06 */
[----:B------:R-:W-:Y:S05]  /*11b0*/  @P6 EXIT ;  /* 0x000000000000694d */ /* 0x000fea0003800000 */
[----:B------:R-:W-:Y:S01]  /*11c0*/  STG.E.128 desc[UR6][R26.64], R8 ;  /* 0x000000081a007986 */ /* 0x000fe2000c101d06 */
[----:B------:R-:W-:Y:S05]  /*11d0*/  EXIT ;  /* 0x000000000000794d */ /* 0x000fea0003800000 */
.L_x_0:
[----:B------:R-:W-:-:S00]  /*11e0*/  BRA `(.L_x_0) ;  /* 0xfffffffc00fc7947 */ /* 0x000fc0000383ffff */
[----:B------:R-:W-:-:S00]  /*11f0*/  NOP ;  /* 0x0000000000007918 */ /* 0x000fc00000000000 */
        /* <DEDUP_REMOVED lines=8> */
.L_x_1:


//--------------------- .nv.shared.triton_poi_fused__weight_norm_interface_convolution_15 --------------------------
	.section	.nv.shared.triton_poi_fused__weight_norm_interface_convolution_15,"aw",@nobits
	.sectionflags	@""
	.align	16
	.zero		1024


//--------------------- .nv.constant0.triton_poi_fused__weight_norm_interface_convolution_15 --------------------------
	.section	.nv.constant0.triton_poi_fused__weight_norm_interface_convolution_15,"a",@progbits
	.sectionflags	@""
	.align	4
.nv.constant0.triton_poi_fused__weight_norm_interface_convolution_15:
	.zero		576
